	.headerflags	@"EF_CUDA_TEXMODE_UNIFIED EF_CUDA_64BIT_ADDRESS EF_CUDA_ACCELERATORS EF_CUDA_SM90 EF_CUDA_VIRTUAL_SM(EF_CUDA_SM90)"
	.elftype	@"ET_EXEC"


//--------------------- .nv.info                  --------------------------
	.section	.nv.info,"",@"SHT_CUDA_INFO"
	.align	4


	//----- nvinfo : EIATTR_REGCOUNT
	.align		4
        /*0000*/ 	.byte	0x04, 0x2f
        /*0002*/ 	.short	(.L_1 - .L_0)
	.align		4
.L_0:
        /*0004*/ 	.word	index@(triton_poi_fused_addmm_4)
        /*0008*/ 	.word	0x0000000c


	//----- nvinfo : EIATTR_MIN_STACK_SIZE
	.align		4
.L_1:
        /*000c*/ 	.byte	0x04, 0x12
        /*000e*/ 	.short	(.L_3 - .L_2)
	.align		4
.L_2:
        /*0010*/ 	.word	index@(triton_poi_fused_addmm_4)
        /*0014*/ 	.word	0x00000000


	//----- nvinfo : EIATTR_FRAME_SIZE
	.align		4
.L_3:
        /*0018*/ 	.byte	0x04, 0x11
        /*001a*/ 	.short	(.L_5 - .L_4)
	.align		4
.L_4:
        /*001c*/ 	.word	index@(triton_poi_fused_addmm_4)
        /*0020*/ 	.word	0x00000000


	//----- nvinfo : EIATTR_MIN_STACK_SIZE
	.align		4
.L_5:
        /*0024*/ 	.byte	0x04, 0x12
        /*0026*/ 	.short	(.L_7 - .L_6)
	.align		4
.L_6:
        /*0028*/ 	.word	index@(triton_poi_fused_addmm_4)
        /*002c*/ 	.word	0x00000000
.L_7:


//--------------------- .nv.info.triton_poi_fused_addmm_4 --------------------------
	.section	.nv.info.triton_poi_fused_addmm_4,"",@"SHT_CUDA_INFO"
	.sectionflags	@""
	.align	4


	//----- nvinfo : EIATTR_CUDA_API_VERSION
	.align		4
        /*0000*/ 	.byte	0x04, 0x37
        /*0002*/ 	.short	(.L_9 - .L_8)
.L_8:
        /*0004*/ 	.word	0x0000007c


	//----- nvinfo : EIATTR_KPARAM_INFO
	.align		4
.L_9:
        /*0008*/ 	.byte	0x04, 0x17
        /*000a*/ 	.short	(.L_11 - .L_10)
.L_10:
        /*000c*/ 	.word	0x00000000
        /*0010*/ 	.short	0x0002
        /*0012*/ 	.short	0x0010
        /*0014*/ 	.byte	0x00, 0xf0, 0x11, 0x00


	//----- nvinfo : EIATTR_KPARAM_INFO
	.align		4
.L_11:
        /*0018*/ 	.byte	0x04, 0x17
        /*001a*/ 	.short	(.L_13 - .L_12)
.L_12:
        /*001c*/ 	.word	0x00000000
        /*0020*/ 	.short	0x0001
        /*0022*/ 	.short	0x0008
        /*0024*/ 	.byte	0x00, 0xf4, 0x21, 0x00


	//----- nvinfo : EIATTR_KPARAM_INFO
	.align		4
.L_13:
        /*0028*/ 	.byte	0x04, 0x17
        /*002a*/ 	.short	(.L_15 - .L_14)
.L_14:
        /*002c*/ 	.word	0x00000000
        /*0030*/ 	.short	0x0000
        /*0032*/ 	.short	0x0000
        /*0034*/ 	.byte	0x00, 0xf4, 0x21, 0x00


	//----- nvinfo : EIATTR_SPARSE_MMA_MASK
	.align		4
.L_15:
        /*0038*/ 	.byte	0x03, 0x50
        /*003a*/ 	.short	0x0000


	//----- nvinfo : EIATTR_MAXREG_COUNT
	.align		4
        /*003c*/ 	.byte	0x03, 0x1b
        /*003e*/ 	.short	0x00ff


	//----- nvinfo : EIATTR_EXIT_INSTR_OFFSETS
	.align		4
        /*0040*/ 	.byte	0x04, 0x1c
        /*0042*/ 	.short	(.L_17 - .L_16)


	//   ....[0]....
.L_16:
        /*0044*/ 	.word	0x00000100


	//   ....[1]....
        /*0048*/ 	.word	0x00000120


	//----- nvinfo : EIATTR_REQNTID
	.align		4
.L_17:
        /*004c*/ 	.byte	0x04, 0x10
        /*004e*/ 	.short	(.L_19 - .L_18)
.L_18:
        /*0050*/ 	.word	0x00000020
        /*0054*/ 	.word	0x00000001
        /*0058*/ 	.word	0x00000001


	//----- nvinfo : EIATTR_CBANK_PARAM_SIZE
	.align		4
.L_19:
        /*005c*/ 	.byte	0x03, 0x19
        /*005e*/ 	.short	0x0014


	//----- nvinfo : EIATTR_PARAM_CBANK
	.align		4
        /*0060*/ 	.byte	0x04, 0x0a
        /*0062*/ 	.short	(.L_21 - .L_20)
	.align		4
.L_20:
        /*0064*/ 	.word	index@(.nv.constant0.triton_poi_fused_addmm_4)
        /*0068*/ 	.short	0x0210
        /*006a*/ 	.short	0x0014


	//----- nvinfo : EIATTR_SW_WAR
	.align		4
.L_21:
        /*006c*/ 	.byte	0x04, 0x36
        /*006e*/ 	.short	(.L_23 - .L_22)
.L_22:
        /*0070*/ 	.word	0x00000008
.L_23:


//--------------------- .nv.callgraph             --------------------------
	.section	.nv.callgraph,"",@"SHT_CUDA_CALLGRAPH"
	.align	4
	.sectionentsize	8
	.align		4
        /*0000*/ 	.word	0x00000000
	.align		4
        /*0004*/ 	.word	0xffffffff
	.align		4
        /*0008*/ 	.word	0x00000000
	.align		4
        /*000c*/ 	.word	0xfffffffe
	.align		4
        /*0010*/ 	.word	0x00000000
	.align		4
        /*0014*/ 	.word	0xfffffffd
	.align		4
        /*0018*/ 	.word	0x00000000
	.align		4
        /*001c*/ 	.word	0xfffffffc


//--------------------- .text.triton_poi_fused_addmm_4 --------------------------
	.section	.text.triton_poi_fused_addmm_4,"ax",@progbits
	.align	128
        .global         triton_poi_fused_addmm_4
        .type           triton_poi_fused_addmm_4,@function
        .size           triton_poi_fused_addmm_4,(.L_x_1 - triton_poi_fused_addmm_4)
        .other          triton_poi_fused_addmm_4,@"STO_CUDA_ENTRY STV_DEFAULT"
triton_poi_fused_addmm_4:
.text.triton_poi_fused_addmm_4:
[----:B------:R-:W0:Y:S02]  /*0000*/  LDC R1, c[0x0][0x28] ;  /* 0x00000a00ff017b82 */ /* 0x000e240000000800 */
[----:B------:R-:W1:Y:S01]  /*0010*/  S2R R6, SR_TID.X ;  /* 0x0000000000067919 */ /* 0x000e620000002100 */
[----:B------:R-:W2:Y:S01]  /*0020*/  LDC.64 R2, c[0x0][0x210] ;  /* 0x00008400ff027b82 */ /* 0x000ea20000000a00 */
[----:B------:R-:W-:Y:S01]  /*0030*/  IMAD.MOV.U32 R9, RZ, RZ, RZ ;  /* 0x000000ffff097224 */ /* 0x000fe200078e00ff */
[----:B------:R-:W-:Y:S01]  /*0040*/  ULDC.64 UR4, c[0x0][0x208] ;  /* 0x0000820000047ab9 */ /* 0x000fe20000000a00 */
[----:B------:R-:W3:Y:S01]  /*0050*/  S2R R7, SR_CTAID.X ;  /* 0x0000000000077919 */ /* 0x000ee20000002500 */
[----:B-1----:R-:W-:-:S05]  /*0060*/  LOP3.LUT R0, R6, 0xf, RZ, 0xc0, !PT ;  /* 0x0000000f06007812 */ /* 0x002fca00078ec0ff */
[----:B---3--:R-:W-:-:S05]  /*0070*/  IMAD R7, R7, 0x10, R0 ;  /* 0x0000001007077824 */ /* 0x008fca00078e0200 */
[C---:B------:R-:W-:Y:S02]  /*0080*/  ISETP.GE.AND P0, PT, R7.reuse, 0x10, PT ;  /* 0x000000100700780c */ /* 0x040fe40003f06270 */
[----:B------:R-:W-:-:S05]  /*0090*/  SHF.L.U32 R5, R7, 0x2, RZ ;  /* 0x0000000207057819 */ /* 0x000fca00000006ff */
[----:B--2---:R-:W-:Y:S02]  /*00a0*/  IMAD.WIDE R2, R5, 0x4, R2 ;  /* 0x0000000405027825 */ /* 0x004fe400078e0202 */
[----:B------:R-:W1:Y:S04]  /*00b0*/  LDC.64 R4, c[0x0][0x218] ;  /* 0x00008600ff047b82 */ /* 0x000e680000000a00 */
[----:B------:R2:W5:Y:S01]  /*00c0*/  @!P0 LDG.E.EL R9, desc[UR4][R2.64+0x4] ;  /* 0x0000040402098981 */ /* 0x000562000c2e1900 */
[----:B------:R-:W-:-:S04]  /*00d0*/  LOP3.LUT P0, RZ, R6, 0x10, RZ, 0xc0, !PT ;  /* 0x0000001006ff7812 */ /* 0x000fc8000780c0ff */
[C---:B------:R-:W-:Y:S01]  /*00e0*/  ISETP.LT.AND P0, PT, R7.reuse, 0x10, !P0 ;  /* 0x000000100700780c */ /* 0x040fe20004701270 */
[----:B-1----:R-:W-:-:S12]  /*00f0*/  IMAD.WIDE R4, R7, 0x4, R4 ;  /* 0x0000000407047825 */ /* 0x002fd800078e0204 */
[----:B--2---:R-:W-:Y:S05]  /*0100*/  @!P0 EXIT ;  /* 0x000000000000894d */ /* 0x004fea0003800000 */
[----:B-----5:R-:W-:Y:S01]  /*0110*/  STG.E desc[UR4][R4.64], R9 ;  /* 0x0000000904007986 */ /* 0x020fe2000c101904 */
[----:B------:R-:W-:Y:S05]  /*0120*/  EXIT ;  /* 0x000000000000794d */ /* 0x000fea0003800000 */
.L_x_0:
[----:B------:R-:W-:-:S00]  /*0130*/  BRA `(.L_x_0) ;  /* 0xfffffffc00fc7947 */ /* 0x000fc0000383ffff */
[----:B------:R-:W-:-:S00]  /*0140*/  NOP ;  /* 0x0000000000007918 */ /* 0x000fc00000000000 */
        /* <DEDUP_REMOVED lines=11> */
.L_x_1:


//--------------------- .nv.constant0.triton_poi_fused_addmm_4 --------------------------
	.section	.nv.constant0.triton_poi_fused_addmm_4,"a",@progbits
	.sectionflags	@""
	.align	4
.nv.constant0.triton_poi_fused_addmm_4:
	.zero		548
